//
// Generated by NVIDIA NVVM Compiler
//
// Compiler Build ID: CL-36424714
// Cuda compilation tools, release 13.0, V13.0.88
// Based on NVVM 20.0.0
//

.version 9.0
.target sm_100
.address_size 64

	// .globl	_Z18regular_sum_kernelPKfPfi
.extern .shared .align 16 .b8 sdata[];

.visible .entry _Z18regular_sum_kernelPKfPfi(
	.param .u64 .ptr .align 1 _Z18regular_sum_kernelPKfPfi_param_0,
	.param .u64 .ptr .align 1 _Z18regular_sum_kernelPKfPfi_param_1,
	.param .u32 _Z18regular_sum_kernelPKfPfi_param_2
)
{
	.reg .pred 	%p<7>;
	.reg .b32 	%r<19>;
	.reg .b32 	%f<13>;
	.reg .b64 	%rd<9>;

	ld.param.u64 	%rd2, [_Z18regular_sum_kernelPKfPfi_param_0];
	ld.param.u64 	%rd3, [_Z18regular_sum_kernelPKfPfi_param_1];
	ld.param.u32 	%r11, [_Z18regular_sum_kernelPKfPfi_param_2];
	mov.u32 	%r1, %ctaid.x;
	mov.u32 	%r2, %tid.x;
	setp.ge.s32 	%p1, %r2, %r11;
	mov.f32 	%f12, 0f00000000;
	@%p1 bra 	$L__BB0_3;
	mov.u32 	%r3, %ntid.x;
	mul.lo.s32 	%r4, %r11, %r1;
	cvta.to.global.u64 	%rd1, %rd2;
	mov.f32 	%f12, 0f00000000;
	mov.u32 	%r17, %r2;
$L__BB0_2:
	add.s32 	%r12, %r17, %r4;
	mul.wide.s32 	%rd4, %r12, 4;
	add.s64 	%rd5, %rd1, %rd4;
	ld.global.f32 	%f6, [%rd5];
	add.f32 	%f12, %f12, %f6;
	add.s32 	%r17, %r17, %r3;
	setp.lt.s32 	%p2, %r17, %r11;
	@%p2 bra 	$L__BB0_2;
$L__BB0_3:
	shl.b32 	%r13, %r2, 2;
	mov.u32 	%r14, sdata;
	add.s32 	%r7, %r14, %r13;
	st.shared.f32 	[%r7], %f12;
	barrier.sync 	0;
	mov.u32 	%r18, %ntid.x;
	setp.lt.u32 	%p3, %r18, 2;
	@%p3 bra 	$L__BB0_7;
$L__BB0_4:
	shr.u32 	%r10, %r18, 1;
	setp.ge.u32 	%p4, %r2, %r10;
	@%p4 bra 	$L__BB0_6;
	shl.b32 	%r15, %r10, 2;
	add.s32 	%r16, %r7, %r15;
	ld.shared.f32 	%f7, [%r16];
	ld.shared.f32 	%f8, [%r7];
	add.f32 	%f9, %f7, %f8;
	st.shared.f32 	[%r7], %f9;
$L__BB0_6:
	barrier.sync 	0;
	setp.gt.u32 	%p5, %r18, 3;
	mov.u32 	%r18, %r10;
	@%p5 bra 	$L__BB0_4;
$L__BB0_7:
	setp.ne.s32 	%p6, %r2, 0;
	@%p6 bra 	$L__BB0_9;
	ld.shared.f32 	%f10, [sdata];
	cvta.to.global.u64 	%rd6, %rd3;
	mul.wide.u32 	%rd7, %r1, 4;
	add.s64 	%rd8, %rd6, %rd7;
	st.global.f32 	[%rd8], %f10;
$L__BB0_9:
	ret;

}


// ===== COMPILED SASS (sm_100) =====

	.target	sm_100

	.elftype	@"ET_EXEC"


//--------------------- .note.nv.tkinfo           --------------------------
	.section	.note.nv.tkinfo,"",@"SHT_NOTE"
	.sectionflags	@"SHF_NOTE_NV_TKINFO"
	.tkinfo
        /*0018*/ 	.word	0x00000002
        /*0030*/ 	.string	""
        /*0030*/ 	.string	"ptxas"
        /*0030*/ 	.string	"Cuda compilation tools, release 13.0, V13.0.88"
        /*0030*/ 	.string	"Build cuda_13.0.r13.0/compiler.36424714_0"
        /*0030*/ 	.string	"-arch sm_100 -m 64 "



//--------------------- .note.nv.cuinfo           --------------------------
	.section	.note.nv.cuinfo,"",@"SHT_NOTE"
	.sectionflags	@"SHF_NOTE_NV_CUINFO"
        /*0018*/ 	.short	0x0002
        /*001a*/ 	.short	0x0064
        /*001c*/ 	.short	0x0082
	.zero		2


//--------------------- .nv.info                  --------------------------
	.section	.nv.info,"",@"SHT_CUDA_INFO"
	.align	4


	//----- nvinfo : EIATTR_REGCOUNT
	.align		4
        /*0000*/ 	.byte	0x04, 0x2f
        /*0002*/ 	.short	(.L_1 - .L_0)
	.align		4
.L_0:
        /*0004*/ 	.word	index@(_Z18regular_sum_kernelPKfPfi)
        /*0008*/ 	.word	0x0000000c


	//----- nvinfo : EIATTR_FRAME_SIZE
	.align		4
.L_1:
        /*000c*/ 	.byte	0x04, 0x11
        /*000e*/ 	.short	(.L_3 - .L_2)
	.align		4
.L_2:
        /*0010*/ 	.word	index@(_Z18regular_sum_kernelPKfPfi)
        /*0014*/ 	.word	0x00000000


	//----- nvinfo : EIATTR_MIN_STACK_SIZE
	.align		4
.L_3:
        /*0018*/ 	.byte	0x04, 0x12
        /*001a*/ 	.short	(.L_5 - .L_4)
	.align		4
.L_4:
        /*001c*/ 	.word	index@(_Z18regular_sum_kernelPKfPfi)
        /*0020*/ 	.word	0x00000000
.L_5:


//--------------------- .nv.compat                --------------------------
	.section	.nv.compat,"",@"SHT_CUDA_COMPAT_INFO"
	.align	4
        /*0000*/ 	.byte	0x02, 0x09, 0x00, 0x00, 0x02, 0x02, 0x01, 0x00, 0x02, 0x05, 0x05, 0x00, 0x03, 0x07, 0x01, 0x01
        /*0010*/ 	.byte	0x02, 0x03, 0x00, 0x00, 0x02, 0x06, 0x01, 0x00, 0x04, 0x0b, 0x08, 0x00, 0x09, 0x00, 0x00, 0x00
        /*0020*/ 	.byte	0x00, 0x00, 0x00, 0x00


//--------------------- .nv.info._Z18regular_sum_kernelPKfPfi --------------------------
	.section	.nv.info._Z18regular_sum_kernelPKfPfi,"",@"SHT_CUDA_INFO"
	.sectionflags	@""
	.align	4


	//----- nvinfo : EIATTR_CUDA_API_VERSION
	.align		4
        /*0000*/ 	.byte	0x04, 0x37
        /*0002*/ 	.short	(.L_7 - .L_6)
.L_6:
        /*0004*/ 	.word	0x00000082


	//----- nvinfo : EIATTR_KPARAM_INFO
	.align		4
.L_7:
        /*0008*/ 	.byte	0x04, 0x17
        /*000a*/ 	.short	(.L_9 - .L_8)
.L_8:
        /*000c*/ 	.word	0x00000000
        /*0010*/ 	.short	0x0002
        /*0012*/ 	.short	0x0010
        /*0014*/ 	.byte	0x00, 0xf0, 0x11, 0x00


	//----- nvinfo : EIATTR_KPARAM_INFO
	.align		4
.L_9:
        /*0018*/ 	.byte	0x04, 0x17
        /*001a*/ 	.short	(.L_11 - .L_10)
.L_10:
        /*001c*/ 	.word	0x00000000
        /*0020*/ 	.short	0x0001
        /*0022*/ 	.short	0x0008
        /*0024*/ 	.byte	0x00, 0xf5, 0x21, 0x00


	//----- nvinfo : EIATTR_KPARAM_INFO
	.align		4
.L_11:
        /*0028*/ 	.byte	0x04, 0x17
        /*002a*/ 	.short	(.L_13 - .L_12)
.L_12:
        /*002c*/ 	.word	0x00000000
        /*0030*/ 	.short	0x0000
        /*0032*/ 	.short	0x0000
        /*0034*/ 	.byte	0x00, 0xf5, 0x21, 0x00


	//----- nvinfo : EIATTR_SPARSE_MMA_MASK
	.align		4
.L_13:
        /*0038*/ 	.byte	0x03, 0x50
        /*003a*/ 	.short	0x0000


	//----- nvinfo : EIATTR_MAXREG_COUNT
	.align		4
        /*003c*/ 	.byte	0x03, 0x1b
        /*003e*/ 	.short	0x00ff


	//----- nvinfo : EIATTR_NUM_BARRIERS
	.align		4
        /*0040*/ 	.byte	0x02, 0x4c
        /*0042*/ 	.byte	0x01
	.zero		1


	//----- nvinfo : EIATTR_MERCURY_ISA_VERSION
	.align		4
        /*0044*/ 	.byte	0x03, 0x5f
        /*0046*/ 	.short	0x0101


	//----- nvinfo : EIATTR_COOP_GROUP_MASK_REGIDS
	.align		4
        /*0048*/ 	.byte	0x04, 0x29
        /*004a*/ 	.short	(.L_15 - .L_14)


	//   ....[0]....
.L_14:
        /*004c*/ 	.word	0xffffffff


	//   ....[1]....
        /*0050*/ 	.word	0xffffffff


	//----- nvinfo : EIATTR_COOP_GROUP_INSTR_OFFSETS
	.align		4
.L_15:
        /*0054*/ 	.byte	0x04, 0x28
        /*0056*/ 	.short	(.L_17 - .L_16)


	//   ....[0]....
.L_16:
        /*0058*/ 	.word	0x000001d0


	//   ....[1]....
        /*005c*/ 	.word	0x00000270


	//----- nvinfo : EIATTR_VRC_CTA_INIT_COUNT
	.align		4
.L_17:
        /*0060*/ 	.byte	0x02, 0x4a
	.zero		1
	.zero		1


	//----- nvinfo : EIATTR_EXIT_INSTR_OFFSETS
	.align		4
        /*0064*/ 	.byte	0x04, 0x1c
        /*0066*/ 	.short	(.L_19 - .L_18)


	//   ....[0]....
.L_18:
        /*0068*/ 	.word	0x000002b0


	//   ....[1]....
        /*006c*/ 	.word	0x00000330


	//----- nvinfo : EIATTR_CRS_STACK_SIZE
	.align		4
.L_19:
        /*0070*/ 	.byte	0x04, 0x1e
        /*0072*/ 	.short	(.L_21 - .L_20)
.L_20:
        /*0074*/ 	.word	0x00000000


	//----- nvinfo : EIATTR_CBANK_PARAM_SIZE
	.align		4
.L_21:
        /*0078*/ 	.byte	0x03, 0x19
        /*007a*/ 	.short	0x0014


	//----- nvinfo : EIATTR_PARAM_CBANK
	.align		4
        /*007c*/ 	.byte	0x04, 0x0a
        /*007e*/ 	.short	(.L_23 - .L_22)
	.align		4
.L_22:
        /*0080*/ 	.word	index@(.nv.constant0._Z18regular_sum_kernelPKfPfi)
        /*0084*/ 	.short	0x0380
        /*0086*/ 	.short	0x0014


	//----- nvinfo : EIATTR_SW_WAR
	.align		4
.L_23:
        /*0088*/ 	.byte	0x04, 0x36
        /*008a*/ 	.short	(.L_25 - .L_24)
.L_24:
        /*008c*/ 	.word	0x00000008
.L_25:


//--------------------- .nv.callgraph             --------------------------
	.section	.nv.callgraph,"",@"SHT_CUDA_CALLGRAPH"
	.align	4
	.sectionentsize	8
	.align		4
        /*0000*/ 	.word	0x00000000
	.align		4
        /*0004*/ 	.word	0xffffffff
	.align		4
        /*0008*/ 	.word	0x00000000
	.align		4
        /*000c*/ 	.word	0xfffffffe
	.align		4
        /*0010*/ 	.word	0x00000000
	.align		4
        /*0014*/ 	.word	0xfffffffd
	.align		4
        /*0018*/ 	.word	0x00000000
	.align		4
        /*001c*/ 	.word	0xfffffffc


//--------------------- .text._Z18regular_sum_kernelPKfPfi --------------------------
	.section	.text._Z18regular_sum_kernelPKfPfi,"ax",@progbits
	.align	128
        .global         _Z18regular_sum_kernelPKfPfi
        .type           _Z18regular_sum_kernelPKfPfi,@function
        .size           _Z18regular_sum_kernelPKfPfi,(.L_x_6 - _Z18regular_sum_kernelPKfPfi)
        .other          _Z18regular_sum_kernelPKfPfi,@"STO_CUDA_ENTRY STV_DEFAULT"
_Z18regular_sum_kernelPKfPfi:
.text._Z18regular_sum_kernelPKfPfi:
[----:B------:R-:W-:Y:S01]  /*0000*/  LDC R1, c[0x0][0x37c] ;  /* 0x0000df00ff017b82 */ /* 0x000fe20000000800 */
[----:B------:R-:W0:Y:S01]  /*0010*/  S2R R8, SR_TID.X ;  /* 0x0000000000087919 */ /* 0x000e220000002100 */
[----:B------:R-:W0:Y:S01]  /*0020*/  LDCU UR4, c[0x0][0x390] ;  /* 0x00007200ff0477ac */ /* 0x000e220008000800 */
[----:B------:R-:W-:Y:S01]  /*0030*/  BSSY.RECONVERGENT B0, `(.L_x_0) ;  /* 0x0000011000007945 */ /* 0x000fe20003800200 */
[----:B------:R-:W-:Y:S01]  /*0040*/  IMAD.MOV.U32 R0, RZ, RZ, RZ ;  /* 0x000000ffff007224 */ /* 0x000fe200078e00ff */
[----:B------:R-:W1:Y:S01]  /*0050*/  S2R R7, SR_CTAID.X ;  /* 0x0000000000077919 */ /* 0x000e620000002500 */
[----:B------:R-:W2:Y:S01]  /*0060*/  LDCU.64 UR6, c[0x0][0x358] ;  /* 0x00006b00ff0677ac */ /* 0x000ea20008000a00 */
[----:B0-----:R-:W-:-:S13]  /*0070*/  ISETP.GE.AND P0, PT, R8, UR4, PT ;  /* 0x0000000408007c0c */ /* 0x001fda000bf06270 */
[----:B-12---:R-:W-:Y:S05]  /*0080*/  @P0 BRA `(.L_x_1) ;  /* 0x00000000002c0947 */ /* 0x006fea0003800000 */
[----:B------:R-:W0:Y:S01]  /*0090*/  LDC R9, c[0x0][0x360] ;  /* 0x0000d800ff097b82 */ /* 0x000e220000000800 */
[----:B------:R-:W-:Y:S02]  /*00a0*/  HFMA2 R0, -RZ, RZ, 0, 0 ;  /* 0x00000000ff007431 */ /* 0x000fe400000001ff */
[----:B------:R-:W-:-:S05]  /*00b0*/  IMAD.MOV.U32 R6, RZ, RZ, R8 ;  /* 0x000000ffff067224 */ /* 0x000fca00078e0008 */
[----:B------:R-:W1:Y:S02]  /*00c0*/  LDC.64 R4, c[0x0][0x380] ;  /* 0x0000e000ff047b82 */ /* 0x000e640000000a00 */
.L_x_2:
[----:B------:R-:W-:-:S04]  /*00d0*/  IMAD R3, R7, UR4, R6 ;  /* 0x0000000407037c24 */ /* 0x000fc8000f8e0206 */
[----:B-1----:R-:W-:-:S06]  /*00e0*/  IMAD.WIDE R2, R3, 0x4, R4 ;  /* 0x0000000403027825 */ /* 0x002fcc00078e0204 */
[----:B------:R-:W2:Y:S01]  /*00f0*/  LDG.E R3, desc[UR6][R2.64] ;  /* 0x0000000602037981 */ /* 0x000ea2000c1e1900 */
[----:B0-----:R-:W-:-:S04]  /*0100*/  IADD3 R6, PT, PT, R9, R6, RZ ;  /* 0x0000000609067210 */ /* 0x001fc80007ffe0ff */
[----:B------:R-:W-:Y:S01]  /*0110*/  ISETP.GE.AND P0, PT, R6, UR4, PT ;  /* 0x0000000406007c0c */ /* 0x000fe2000bf06270 */
[----:B--2---:R-:W-:-:S12]  /*0120*/  FADD R0, R3, R0 ;  /* 0x0000000003007221 */ /* 0x004fd80000000000 */
[----:B------:R-:W-:Y:S05]  /*0130*/  @!P0 BRA `(.L_x_2) ;  /* 0xfffffffc00e48947 */ /* 0x000fea000383ffff */
.L_x_1:
[----:B------:R-:W-:Y:S05]  /*0140*/  BSYNC.RECONVERGENT B0 ;  /* 0x0000000000007941 */ /* 0x000fea0003800200 */
.L_x_0:
[----:B------:R-:W0:Y:S01]  /*0150*/  S2UR UR5, SR_CgaCtaId ;  /* 0x00000000000579c3 */ /* 0x000e220000008800 */
[----:B------:R-:W-:Y:S01]  /*0160*/  UMOV UR4, 0x400 ;  /* 0x0000040000047882 */ /* 0x000fe20000000000 */
[----:B------:R-:W1:Y:S01]  /*0170*/  LDCU UR8, c[0x0][0x360] ;  /* 0x00006c00ff0877ac */ /* 0x000e620008000800 */
[----:B------:R-:W-:Y:S01]  /*0180*/  ISETP.NE.AND P0, PT, R8, RZ, PT ;  /* 0x000000ff0800720c */ /* 0x000fe20003f05270 */
[----:B-1----:R-:W-:Y:S02]  /*0190*/  UISETP.GE.U32.AND UP0, UPT, UR8, 0x2, UPT ;  /* 0x000000020800788c */ /* 0x002fe4000bf06070 */
[----:B0-----:R-:W-:-:S06]  /*01a0*/  ULEA UR4, UR5, UR4, 0x18 ;  /* 0x0000000405047291 */ /* 0x001fcc000f8ec0ff */
[----:B------:R-:W-:-:S05]  /*01b0*/  LEA R3, R8, UR4, 0x2 ;  /* 0x0000000408037c11 */ /* 0x000fca000f8e10ff */
[----:B------:R0:W-:Y:S01]  /*01c0*/  STS [R3], R0 ;  /* 0x0000000003007388 */ /* 0x0001e20000000800 */
[----:B------:R-:W-:Y:S06]  /*01d0*/  BAR.SYNC.DEFER_BLOCKING 0x0 ;  /* 0x0000000000007b1d */ /* 0x000fec0000010000 */
[----:B------:R-:W-:Y:S05]  /*01e0*/  BRA.U !UP0, `(.L_x_3) ;  /* 0x0000000108307547 */ /* 0x000fea000b800000 */
[----:B0-----:R-:W-:-:S07]  /*01f0*/  IMAD.U32 R0, RZ, RZ, UR8 ;  /* 0x00000008ff007e24 */ /* 0x001fce000f8e00ff */
.L_x_4:
[----:B------:R-:W-:-:S04]  /*0200*/  SHF.R.U32.HI R6, RZ, 0x1, R0 ;  /* 0x00000001ff067819 */ /* 0x000fc80000011600 */
[----:B------:R-:W-:-:S13]  /*0210*/  ISETP.GE.U32.AND P1, PT, R8, R6, PT ;  /* 0x000000060800720c */ /* 0x000fda0003f26070 */
[----:B------:R-:W-:Y:S01]  /*0220*/  @!P1 LEA R2, R6, R3, 0x2 ;  /* 0x0000000306029211 */ /* 0x000fe200078e10ff */
[----:B------:R-:W-:Y:S05]  /*0230*/  @!P1 LDS R5, [R3] ;  /* 0x0000000003059984 */ /* 0x000fea0000000800 */
[----:B------:R-:W0:Y:S02]  /*0240*/  @!P1 LDS R2, [R2] ;  /* 0x0000000002029984 */ /* 0x000e240000000800 */
[----:B0-----:R-:W-:-:S05]  /*0250*/  @!P1 FADD R4, R2, R5 ;  /* 0x0000000502049221 */ /* 0x001fca0000000000 */
[----:B------:R1:W-:Y:S01]  /*0260*/  @!P1 STS [R3], R4 ;  /* 0x0000000403009388 */ /* 0x0003e20000000800 */
[----:B------:R-:W-:Y:S01]  /*0270*/  BAR.SYNC.DEFER_BLOCKING 0x0 ;  /* 0x0000000000007b1d */ /* 0x000fe20000010000 */
[----:B------:R-:W-:Y:S01]  /*0280*/  ISETP.GT.U32.AND P1, PT, R0, 0x3, PT ;  /* 0x000000030000780c */ /* 0x000fe20003f24070 */
[----:B------:R-:W-:-:S12]  /*0290*/  IMAD.MOV.U32 R0, RZ, RZ, R6 ;  /* 0x000000ffff007224 */ /* 0x000fd800078e0006 */
[----:B-1----:R-:W-:Y:S05]  /*02a0*/  @P1 BRA `(.L_x_4) ;  /* 0xfffffffc00d41947 */ /* 0x002fea000383ffff */
.L_x_3:
[----:B------:R-:W-:Y:S05]  /*02b0*/  @P0 EXIT ;  /* 0x000000000000094d */ /* 0x000fea0003800000 */
[----:B------:R-:W1:Y:S01]  /*02c0*/  S2UR UR5, SR_CgaCtaId ;  /* 0x00000000000579c3 */ /* 0x000e620000008800 */
[----:B------:R-:W-:-:S07]  /*02d0*/  UMOV UR4, 0x400 ;  /* 0x0000040000047882 */ /* 0x000fce0000000000 */
[----:B0-----:R-:W0:Y:S01]  /*02e0*/  LDC.64 R2, c[0x0][0x388] ;  /* 0x0000e200ff027b82 */ /* 0x001e220000000a00 */
[----:B-1----:R-:W-:Y:S01]  /*02f0*/  ULEA UR4, UR5, UR4, 0x18 ;  /* 0x0000000405047291 */ /* 0x002fe2000f8ec0ff */
[----:B0-----:R-:W-:-:S08]  /*0300*/  IMAD.WIDE.U32 R2, R7, 0x4, R2 ;  /* 0x0000000407027825 */ /* 0x001fd000078e0002 */
[----:B------:R-:W0:Y:S04]  /*0310*/  LDS R5, [UR4] ;  /* 0x00000004ff057984 */ /* 0x000e280008000800 */
[----:B0-----:R-:W-:Y:S01]  /*0320*/  STG.E desc[UR6][R2.64], R5 ;  /* 0x0000000502007986 */ /* 0x001fe2000c101906 */
[----:B------:R-:W-:Y:S05]  /*0330*/  EXIT ;  /* 0x000000000000794d */ /* 0x000fea0003800000 */
.L_x_5:
[----:B------:R-:W-:-:S00]  /*0340*/  BRA `(.L_x_5) ;  /* 0xfffffffc00fc7947 */ /* 0x000fc0000383ffff */
[----:B------:R-:W-:-:S00]  /*0350*/  NOP ;  /* 0x0000000000007918 */ /* 0x000fc00000000000 */
        /* <DEDUP_REMOVED lines=10> */
.L_x_6:


//--------------------- .nv.shared._Z18regular_sum_kernelPKfPfi --------------------------
	.section	.nv.shared._Z18regular_sum_kernelPKfPfi,"aw",@nobits
	.sectionflags	@""
	.align	16
	.zero		1024


//--------------------- .nv.shared.reserved.0     --------------------------
	.section	.nv.shared.reserved.0,"aw",@nobits
	.weak		__nv_reservedSMEM_offset_0_alias
	.size		__nv_reservedSMEM_offset_0_alias, 0, 64
	.other		__nv_reservedSMEM_offset_0_alias,@"STO_CUDA_RESERVED_SHARED STV_DEFAULT"
__nv_reservedSMEM_offset_0_alias:
	.zero		0
	.zero		64


//--------------------- .nv.constant0._Z18regular_sum_kernelPKfPfi --------------------------
	.section	.nv.constant0._Z18regular_sum_kernelPKfPfi,"a",@progbits
	.sectionflags	@""
	.align	4
.nv.constant0._Z18regular_sum_kernelPKfPfi:
	.zero		916


//--------------------- SYMBOLS --------------------------

	.type		.nv.reservedSmem.offset0,@object
	.size		.nv.reservedSmem.offset0,0x4
	.type		.nv.reservedSmem.cap,@object
	.size		.nv.reservedSmem.cap,0x4
